//
// Generated by NVIDIA NVVM Compiler
//
// Compiler Build ID: CL-36424714
// Cuda compilation tools, release 13.0, V13.0.88
// Based on NVVM 20.0.0
//

.version 9.0
.target sm_100
.address_size 64

	// .globl	_Z15transposeMatrixPfS_ii
// _ZZ24transposeMatrixOptimizedPfS_iiE4tile has been demoted
// _ZZ30transposeMatrixHighlyOptimizedPfS_iiE4tile has been demoted
// _ZZ23transposeMatrixAdvancedPfS_iiE4tile has been demoted

.visible .entry _Z15transposeMatrixPfS_ii(
	.param .u64 .ptr .align 1 _Z15transposeMatrixPfS_ii_param_0,
	.param .u64 .ptr .align 1 _Z15transposeMatrixPfS_ii_param_1,
	.param .u32 _Z15transposeMatrixPfS_ii_param_2,
	.param .u32 _Z15transposeMatrixPfS_ii_param_3
)
{
	.reg .pred 	%p<4>;
	.reg .b32 	%r<15>;
	.reg .b32 	%f<2>;
	.reg .b64 	%rd<9>;

	ld.param.u64 	%rd1, [_Z15transposeMatrixPfS_ii_param_0];
	ld.param.u64 	%rd2, [_Z15transposeMatrixPfS_ii_param_1];
	ld.param.u32 	%r3, [_Z15transposeMatrixPfS_ii_param_2];
	ld.param.u32 	%r5, [_Z15transposeMatrixPfS_ii_param_3];
	mov.u32 	%r6, %ctaid.x;
	mov.u32 	%r7, %ntid.x;
	mov.u32 	%r8, %tid.x;
	mad.lo.s32 	%r1, %r6, %r7, %r8;
	mov.u32 	%r9, %ctaid.y;
	mov.u32 	%r10, %ntid.y;
	mov.u32 	%r11, %tid.y;
	mad.lo.s32 	%r12, %r9, %r10, %r11;
	setp.ge.s32 	%p1, %r1, %r3;
	setp.ge.s32 	%p2, %r12, %r5;
	or.pred  	%p3, %p1, %p2;
	@%p3 bra 	$L__BB0_2;
	cvta.to.global.u64 	%rd3, %rd1;
	cvta.to.global.u64 	%rd4, %rd2;
	mad.lo.s32 	%r13, %r3, %r12, %r1;
	mad.lo.s32 	%r14, %r5, %r1, %r12;
	mul.wide.s32 	%rd5, %r13, 4;
	add.s64 	%rd6, %rd3, %rd5;
	ld.global.f32 	%f1, [%rd6];
	mul.wide.s32 	%rd7, %r14, 4;
	add.s64 	%rd8, %rd4, %rd7;
	st.global.f32 	[%rd8], %f1;
$L__BB0_2:
	ret;

}
	// .globl	_Z24transposeMatrixOptimizedPfS_ii
.visible .entry _Z24transposeMatrixOptimizedPfS_ii(
	.param .u64 .ptr .align 1 _Z24transposeMatrixOptimizedPfS_ii_param_0,
	.param .u64 .ptr .align 1 _Z24transposeMatrixOptimizedPfS_ii_param_1,
	.param .u32 _Z24transposeMatrixOptimizedPfS_ii_param_2,
	.param .u32 _Z24transposeMatrixOptimizedPfS_ii_param_3
)
{
	.reg .pred 	%p<6>;
	.reg .b32 	%r<23>;
	.reg .b32 	%f<3>;
	.reg .b64 	%rd<9>;
	// demoted variable
	.shared .align 4 .b8 _ZZ24transposeMatrixOptimizedPfS_iiE4tile[4224];
	ld.param.u64 	%rd1, [_Z24transposeMatrixOptimizedPfS_ii_param_0];
	ld.param.u64 	%rd2, [_Z24transposeMatrixOptimizedPfS_ii_param_1];
	ld.param.u32 	%r5, [_Z24transposeMatrixOptimizedPfS_ii_param_2];
	ld.param.u32 	%r7, [_Z24transposeMatrixOptimizedPfS_ii_param_3];
	mov.u32 	%r8, %ctaid.x;
	mov.u32 	%r9, %ntid.x;
	mov.u32 	%r1, %tid.x;
	mad.lo.s32 	%r2, %r8, %r9, %r1;
	mov.u32 	%r10, %ctaid.y;
	mov.u32 	%r11, %ntid.y;
	mov.u32 	%r3, %tid.y;
	mad.lo.s32 	%r12, %r10, %r11, %r3;
	setp.lt.s32 	%p2, %r2, %r5;
	setp.lt.s32 	%p3, %r12, %r7;
	and.pred  	%p1, %p2, %p3;
	not.pred 	%p4, %p1;
	@%p4 bra 	$L__BB1_2;
	cvta.to.global.u64 	%rd3, %rd1;
	mad.lo.s32 	%r13, %r5, %r12, %r2;
	mul.wide.s32 	%rd4, %r13, 4;
	add.s64 	%rd5, %rd3, %rd4;
	ld.global.f32 	%f1, [%rd5];
	mov.u32 	%r14, _ZZ24transposeMatrixOptimizedPfS_iiE4tile;
	mad.lo.s32 	%r15, %r3, 132, %r14;
	shl.b32 	%r16, %r1, 2;
	add.s32 	%r17, %r15, %r16;
	st.shared.f32 	[%r17], %f1;
$L__BB1_2:
	bar.sync 	0;
	@%p4 bra 	$L__BB1_4;
	mad.lo.s32 	%r18, %r7, %r2, %r12;
	mov.u32 	%r19, _ZZ24transposeMatrixOptimizedPfS_iiE4tile;
	mad.lo.s32 	%r20, %r1, 132, %r19;
	shl.b32 	%r21, %r3, 2;
	add.s32 	%r22, %r20, %r21;
	ld.shared.f32 	%f2, [%r22];
	cvta.to.global.u64 	%rd6, %rd2;
	mul.wide.s32 	%rd7, %r18, 4;
	add.s64 	%rd8, %rd6, %rd7;
	st.global.f32 	[%rd8], %f2;
$L__BB1_4:
	ret;

}
	// .globl	_Z30transposeMatrixHighlyOptimizedPfS_ii
.visible .entry _Z30transposeMatrixHighlyOptimizedPfS_ii(
	.param .u64 .ptr .align 1 _Z30transposeMatrixHighlyOptimizedPfS_ii_param_0,
	.param .u64 .ptr .align 1 _Z30transposeMatrixHighlyOptimizedPfS_ii_param_1,
	.param .u32 _Z30transposeMatrixHighlyOptimizedPfS_ii_param_2,
	.param .u32 _Z30transposeMatrixHighlyOptimizedPfS_ii_param_3
)
{
	.reg .pred 	%p<6>;
	.reg .b32 	%r<23>;
	.reg .b32 	%f<3>;
	.reg .b64 	%rd<9>;
	// demoted variable
	.shared .align 4 .b8 _ZZ30transposeMatrixHighlyOptimizedPfS_iiE4tile[4224];
	ld.param.u64 	%rd1, [_Z30transposeMatrixHighlyOptimizedPfS_ii_param_0];
	ld.param.u64 	%rd2, [_Z30transposeMatrixHighlyOptimizedPfS_ii_param_1];
	ld.param.u32 	%r5, [_Z30transposeMatrixHighlyOptimizedPfS_ii_param_2];
	ld.param.u32 	%r7, [_Z30transposeMatrixHighlyOptimizedPfS_ii_param_3];
	mov.u32 	%r8, %ctaid.x;
	mov.u32 	%r9, %ntid.x;
	mov.u32 	%r1, %tid.x;
	mad.lo.s32 	%r2, %r8, %r9, %r1;
	mov.u32 	%r10, %ctaid.y;
	mov.u32 	%r11, %ntid.y;
	mov.u32 	%r3, %tid.y;
	mad.lo.s32 	%r12, %r10, %r11, %r3;
	setp.lt.s32 	%p2, %r2, %r5;
	setp.lt.s32 	%p3, %r12, %r7;
	and.pred  	%p1, %p2, %p3;
	not.pred 	%p4, %p1;
	@%p4 bra 	$L__BB2_2;
	cvta.to.global.u64 	%rd3, %rd1;
	mad.lo.s32 	%r13, %r5, %r12, %r2;
	mul.wide.s32 	%rd4, %r13, 4;
	add.s64 	%rd5, %rd3, %rd4;
	ld.global.f32 	%f1, [%rd5];
	mov.u32 	%r14, _ZZ30transposeMatrixHighlyOptimizedPfS_iiE4tile;
	mad.lo.s32 	%r15, %r3, 132, %r14;
	shl.b32 	%r16, %r1, 2;
	add.s32 	%r17, %r15, %r16;
	st.shared.f32 	[%r17], %f1;
$L__BB2_2:
	bar.sync 	0;
	@%p4 bra 	$L__BB2_4;
	mad.lo.s32 	%r18, %r7, %r2, %r12;
	mov.u32 	%r19, _ZZ30transposeMatrixHighlyOptimizedPfS_iiE4tile;
	mad.lo.s32 	%r20, %r1, 132, %r19;
	shl.b32 	%r21, %r3, 2;
	add.s32 	%r22, %r20, %r21;
	ld.shared.f32 	%f2, [%r22];
	cvta.to.global.u64 	%rd6, %rd2;
	mul.wide.s32 	%rd7, %r18, 4;
	add.s64 	%rd8, %rd6, %rd7;
	st.global.f32 	[%rd8], %f2;
$L__BB2_4:
	ret;

}
	// .globl	_Z23transposeMatrixAdvancedPfS_ii
.visible .entry _Z23transposeMatrixAdvancedPfS_ii(
	.param .u64 .ptr .align 1 _Z23transposeMatrixAdvancedPfS_ii_param_0,
	.param .u64 .ptr .align 1 _Z23transposeMatrixAdvancedPfS_ii_param_1,
	.param .u32 _Z23transposeMatrixAdvancedPfS_ii_param_2,
	.param .u32 _Z23transposeMatrixAdvancedPfS_ii_param_3
)
{
	.reg .pred 	%p<6>;
	.reg .b32 	%r<23>;
	.reg .b32 	%f<3>;
	.reg .b64 	%rd<9>;
	// demoted variable
	.shared .align 4 .b8 _ZZ23transposeMatrixAdvancedPfS_iiE4tile[4224];
	ld.param.u64 	%rd1, [_Z23transposeMatrixAdvancedPfS_ii_param_0];
	ld.param.u64 	%rd2, [_Z23transposeMatrixAdvancedPfS_ii_param_1];
	ld.param.u32 	%r5, [_Z23transposeMatrixAdvancedPfS_ii_param_2];
	ld.param.u32 	%r7, [_Z23transposeMatrixAdvancedPfS_ii_param_3];
	mov.u32 	%r8, %ctaid.x;
	mov.u32 	%r9, %ntid.x;
	mov.u32 	%r1, %tid.x;
	mad.lo.s32 	%r2, %r8, %r9, %r1;
	mov.u32 	%r10, %ctaid.y;
	mov.u32 	%r11, %ntid.y;
	mov.u32 	%r3, %tid.y;
	mad.lo.s32 	%r12, %r10, %r11, %r3;
	setp.lt.s32 	%p2, %r2, %r5;
	setp.lt.s32 	%p3, %r12, %r7;
	and.pred  	%p1, %p2, %p3;
	not.pred 	%p4, %p1;
	@%p4 bra 	$L__BB3_2;
	cvta.to.global.u64 	%rd3, %rd1;
	mad.lo.s32 	%r13, %r5, %r12, %r2;
	mul.wide.s32 	%rd4, %r13, 4;
	add.s64 	%rd5, %rd3, %rd4;
	ld.global.f32 	%f1, [%rd5];
	mov.u32 	%r14, _ZZ23transposeMatrixAdvancedPfS_iiE4tile;
	mad.lo.s32 	%r15, %r3, 132, %r14;
	shl.b32 	%r16, %r1, 2;
	add.s32 	%r17, %r15, %r16;
	st.shared.f32 	[%r17], %f1;
$L__BB3_2:
	bar.sync 	0;
	@%p4 bra 	$L__BB3_4;
	mad.lo.s32 	%r18, %r7, %r2, %r12;
	mov.u32 	%r19, _ZZ23transposeMatrixAdvancedPfS_iiE4tile;
	mad.lo.s32 	%r20, %r1, 132, %r19;
	shl.b32 	%r21, %r3, 2;
	add.s32 	%r22, %r20, %r21;
	ld.shared.f32 	%f2, [%r22];
	cvta.to.global.u64 	%rd6, %rd2;
	mul.wide.s32 	%rd7, %r18, 4;
	add.s64 	%rd8, %rd6, %rd7;
	st.global.f32 	[%rd8], %f2;
$L__BB3_4:
	ret;

}


// ===== COMPILED SASS (sm_100) =====

	.target	sm_100

	.elftype	@"ET_EXEC"


//--------------------- .note.nv.tkinfo           --------------------------
	.section	.note.nv.tkinfo,"",@"SHT_NOTE"
	.sectionflags	@"SHF_NOTE_NV_TKINFO"
	.tkinfo
        /*0018*/ 	.word	0x00000002
        /*0030*/ 	.string	""
        /*0030*/ 	.string	"ptxas"
        /*0030*/ 	.string	"Cuda compilation tools, release 13.0, V13.0.88"
        /*0030*/ 	.string	"Build cuda_13.0.r13.0/compiler.36424714_0"
        /*0030*/ 	.string	"-arch sm_100 -m 64 "



//--------------------- .note.nv.cuinfo           --------------------------
	.section	.note.nv.cuinfo,"",@"SHT_NOTE"
	.sectionflags	@"SHF_NOTE_NV_CUINFO"
        /*0018*/ 	.short	0x0002
        /*001a*/ 	.short	0x0064
        /*001c*/ 	.short	0x0082
	.zero		2


//--------------------- .nv.info                  --------------------------
	.section	.nv.info,"",@"SHT_CUDA_INFO"
	.align	4


	//----- nvinfo : EIATTR_REGCOUNT
	.align		4
        /*0000*/ 	.byte	0x04, 0x2f
        /*0002*/ 	.short	(.L_1 - .L_0)
	.align		4
.L_0:
        /*0004*/ 	.word	index@(_Z15transposeMatrixPfS_ii)
        /*0008*/ 	.word	0x0000000a


	//----- nvinfo : EIATTR_FRAME_SIZE
	.align		4
.L_1:
        /*000c*/ 	.byte	0x04, 0x11
        /*000e*/ 	.short	(.L_3 - .L_2)
	.align		4
.L_2:
        /*0010*/ 	.word	index@(_Z15transposeMatrixPfS_ii)
        /*0014*/ 	.word	0x00000000


	//----- nvinfo : EIATTR_REGCOUNT
	.align		4
.L_3:
        /*0018*/ 	.byte	0x04, 0x2f
        /*001a*/ 	.short	(.L_5 - .L_4)
	.align		4
.L_4:
        /*001c*/ 	.word	index@(_Z24transposeMatrixOptimizedPfS_ii)
        /*0020*/ 	.word	0x0000000e


	//----- nvinfo : EIATTR_FRAME_SIZE
	.align		4
.L_5:
        /*0024*/ 	.byte	0x04, 0x11
        /*0026*/ 	.short	(.L_7 - .L_6)
	.align		4
.L_6:
        /*0028*/ 	.word	index@(_Z24transposeMatrixOptimizedPfS_ii)
        /*002c*/ 	.word	0x00000000


	//----- nvinfo : EIATTR_REGCOUNT
	.align		4
.L_7:
        /*0030*/ 	.byte	0x04, 0x2f
        /*0032*/ 	.short	(.L_9 - .L_8)
	.align		4
.L_8:
        /*0034*/ 	.word	index@(_Z30transposeMatrixHighlyOptimizedPfS_ii)
        /*0038*/ 	.word	0x0000000e


	//----- nvinfo : EIATTR_FRAME_SIZE
	.align		4
.L_9:
        /*003c*/ 	.byte	0x04, 0x11
        /*003e*/ 	.short	(.L_11 - .L_10)
	.align		4
.L_10:
        /*0040*/ 	.word	index@(_Z30transposeMatrixHighlyOptimizedPfS_ii)
        /*0044*/ 	.word	0x00000000


	//----- nvinfo : EIATTR_REGCOUNT
	.align		4
.L_11:
        /*0048*/ 	.byte	0x04, 0x2f
        /*004a*/ 	.short	(.L_13 - .L_12)
	.align		4
.L_12:
        /*004c*/ 	.word	index@(_Z23transposeMatrixAdvancedPfS_ii)
        /*0050*/ 	.word	0x0000000e


	//----- nvinfo : EIATTR_FRAME_SIZE
	.align		4
.L_13:
        /*0054*/ 	.byte	0x04, 0x11
        /*0056*/ 	.short	(.L_15 - .L_14)
	.align		4
.L_14:
        /*0058*/ 	.word	index@(_Z23transposeMatrixAdvancedPfS_ii)
        /*005c*/ 	.word	0x00000000


	//----- nvinfo : EIATTR_MIN_STACK_SIZE
	.align		4
.L_15:
        /*0060*/ 	.byte	0x04, 0x12
        /*0062*/ 	.short	(.L_17 - .L_16)
	.align		4
.L_16:
        /*0064*/ 	.word	index@(_Z23transposeMatrixAdvancedPfS_ii)
        /*0068*/ 	.word	0x00000000


	//----- nvinfo : EIATTR_MIN_STACK_SIZE
	.align		4
.L_17:
        /*006c*/ 	.byte	0x04, 0x12
        /*006e*/ 	.short	(.L_19 - .L_18)
	.align		4
.L_18:
        /*0070*/ 	.word	index@(_Z30transposeMatrixHighlyOptimizedPfS_ii)
        /*0074*/ 	.word	0x00000000


	//----- nvinfo : EIATTR_MIN_STACK_SIZE
	.align		4
.L_19:
        /*0078*/ 	.byte	0x04, 0x12
        /*007a*/ 	.short	(.L_21 - .L_20)
	.align		4
.L_20:
        /*007c*/ 	.word	index@(_Z24transposeMatrixOptimizedPfS_ii)
        /*0080*/ 	.word	0x00000000


	//----- nvinfo : EIATTR_MIN_STACK_SIZE
	.align		4
.L_21:
        /*0084*/ 	.byte	0x04, 0x12
        /*0086*/ 	.short	(.L_23 - .L_22)
	.align		4
.L_22:
        /*0088*/ 	.word	index@(_Z15transposeMatrixPfS_ii)
        /*008c*/ 	.word	0x00000000
.L_23:


//--------------------- .nv.compat                --------------------------
	.section	.nv.compat,"",@"SHT_CUDA_COMPAT_INFO"
	.align	4
        /*0000*/ 	.byte	0x02, 0x09, 0x00, 0x00, 0x02, 0x02, 0x01, 0x00, 0x02, 0x05, 0x05, 0x00, 0x03, 0x07, 0x01, 0x01
        /*0010*/ 	.byte	0x02, 0x03, 0x00, 0x00, 0x02, 0x06, 0x01, 0x00, 0x04, 0x0b, 0x08, 0x00, 0x09, 0x00, 0x00, 0x00
        /*0020*/ 	.byte	0x00, 0x00, 0x00, 0x00


//--------------------- .nv.info._Z23transposeMatrixAdvancedPfS_ii --------------------------
	.section	.nv.info._Z23transposeMatrixAdvancedPfS_ii,"",@"SHT_CUDA_INFO"
	.sectionflags	@""
	.align	4


	//----- nvinfo : EIATTR_CUDA_API_VERSION
	.align		4
        /*0000*/ 	.byte	0x04, 0x37
        /*0002*/ 	.short	(.L_25 - .L_24)
.L_24:
        /*0004*/ 	.word	0x00000082


	//----- nvinfo : EIATTR_KPARAM_INFO
	.align		4
.L_25:
        /*0008*/ 	.byte	0x04, 0x17
        /*000a*/ 	.short	(.L_27 - .L_26)
.L_26:
        /*000c*/ 	.word	0x00000000
        /*0010*/ 	.short	0x0003
        /*0012*/ 	.short	0x0014
        /*0014*/ 	.byte	0x00, 0xf0, 0x11, 0x00


	//----- nvinfo : EIATTR_KPARAM_INFO
	.align		4
.L_27:
        /*0018*/ 	.byte	0x04, 0x17
        /*001a*/ 	.short	(.L_29 - .L_28)
.L_28:
        /*001c*/ 	.word	0x00000000
        /*0020*/ 	.short	0x0002
        /*0022*/ 	.short	0x0010
        /*0024*/ 	.byte	0x00, 0xf0, 0x11, 0x00


	//----- nvinfo : EIATTR_KPARAM_INFO
	.align		4
.L_29:
        /*0028*/ 	.byte	0x04, 0x17
        /*002a*/ 	.short	(.L_31 - .L_30)
.L_30:
        /*002c*/ 	.word	0x00000000
        /*0030*/ 	.short	0x0001
        /*0032*/ 	.short	0x0008
        /*0034*/ 	.byte	0x00, 0xf5, 0x21, 0x00


	//----- nvinfo : EIATTR_KPARAM_INFO
	.align		4
.L_31:
        /*0038*/ 	.byte	0x04, 0x17
        /*003a*/ 	.short	(.L_33 - .L_32)
.L_32:
        /*003c*/ 	.word	0x00000000
        /*0040*/ 	.short	0x0000
        /*0042*/ 	.short	0x0000
        /*0044*/ 	.byte	0x00, 0xf5, 0x21, 0x00


	//----- nvinfo : EIATTR_SPARSE_MMA_MASK
	.align		4
.L_33:
        /*0048*/ 	.byte	0x03, 0x50
        /*004a*/ 	.short	0x0000


	//----- nvinfo : EIATTR_MAXREG_COUNT
	.align		4
        /*004c*/ 	.byte	0x03, 0x1b
        /*004e*/ 	.short	0x00ff


	//----- nvinfo : EIATTR_NUM_BARRIERS
	.align		4
        /*0050*/ 	.byte	0x02, 0x4c
        /*0052*/ 	.byte	0x01
	.zero		1


	//----- nvinfo : EIATTR_MERCURY_ISA_VERSION
	.align		4
        /*0054*/ 	.byte	0x03, 0x5f
        /*0056*/ 	.short	0x0101


	//----- nvinfo : EIATTR_VRC_CTA_INIT_COUNT
	.align		4
        /*0058*/ 	.byte	0x02, 0x4a
	.zero		1
	.zero		1


	//----- nvinfo : EIATTR_EXIT_INSTR_OFFSETS
	.align		4
        /*005c*/ 	.byte	0x04, 0x1c
        /*005e*/ 	.short	(.L_35 - .L_34)


	//   ....[0]....
.L_34:
        /*0060*/ 	.word	0x000001b0


	//   ....[1]....
        /*0064*/ 	.word	0x00000260


	//----- nvinfo : EIATTR_CRS_STACK_SIZE
	.align		4
.L_35:
        /*0068*/ 	.byte	0x04, 0x1e
        /*006a*/ 	.short	(.L_37 - .L_36)
.L_36:
        /*006c*/ 	.word	0x00000000


	//----- nvinfo : EIATTR_CBANK_PARAM_SIZE
	.align		4
.L_37:
        /*0070*/ 	.byte	0x03, 0x19
        /*0072*/ 	.short	0x0018


	//----- nvinfo : EIATTR_PARAM_CBANK
	.align		4
        /*0074*/ 	.byte	0x04, 0x0a
        /*0076*/ 	.short	(.L_39 - .L_38)
	.align		4
.L_38:
        /*0078*/ 	.word	index@(.nv.constant0._Z23transposeMatrixAdvancedPfS_ii)
        /*007c*/ 	.short	0x0380
        /*007e*/ 	.short	0x0018


	//----- nvinfo : EIATTR_SW_WAR
	.align		4
.L_39:
        /*0080*/ 	.byte	0x04, 0x36
        /*0082*/ 	.short	(.L_41 - .L_40)
.L_40:
        /*0084*/ 	.word	0x00000008
.L_41:


//--------------------- .nv.info._Z30transposeMatrixHighlyOptimizedPfS_ii --------------------------
	.section	.nv.info._Z30transposeMatrixHighlyOptimizedPfS_ii,"",@"SHT_CUDA_INFO"
	.sectionflags	@""
	.align	4


	//----- nvinfo : EIATTR_CUDA_API_VERSION
	.align		4
        /*0000*/ 	.byte	0x04, 0x37
        /*0002*/ 	.short	(.L_43 - .L_42)
.L_42:
        /*0004*/ 	.word	0x00000082


	//----- nvinfo : EIATTR_KPARAM_INFO
	.align		4
.L_43:
        /*0008*/ 	.byte	0x04, 0x17
        /*000a*/ 	.short	(.L_45 - .L_44)
.L_44:
        /*000c*/ 	.word	0x00000000
        /*0010*/ 	.short	0x0003
        /*0012*/ 	.short	0x0014
        /*0014*/ 	.byte	0x00, 0xf0, 0x11, 0x00


	//----- nvinfo : EIATTR_KPARAM_INFO
	.align		4
.L_45:
        /*0018*/ 	.byte	0x04, 0x17
        /*001a*/ 	.short	(.L_47 - .L_46)
.L_46:
        /*001c*/ 	.word	0x00000000
        /*0020*/ 	.short	0x0002
        /*0022*/ 	.short	0x0010
        /*0024*/ 	.byte	0x00, 0xf0, 0x11, 0x00


	//----- nvinfo : EIATTR_KPARAM_INFO
	.align		4
.L_47:
        /*0028*/ 	.byte	0x04, 0x17
        /*002a*/ 	.short	(.L_49 - .L_48)
.L_48:
        /*002c*/ 	.word	0x00000000
        /*0030*/ 	.short	0x0001
        /*0032*/ 	.short	0x0008
        /*0034*/ 	.byte	0x00, 0xf5, 0x21, 0x00


	//----- nvinfo : EIATTR_KPARAM_INFO
	.align		4
.L_49:
        /*0038*/ 	.byte	0x04, 0x17
        /*003a*/ 	.short	(.L_51 - .L_50)
.L_50:
        /*003c*/ 	.word	0x00000000
        /*0040*/ 	.short	0x0000
        /*0042*/ 	.short	0x0000
        /*0044*/ 	.byte	0x00, 0xf5, 0x21, 0x00


	//----- nvinfo : EIATTR_SPARSE_MMA_MASK
	.align		4
.L_51:
        /*0048*/ 	.byte	0x03, 0x50
        /*004a*/ 	.short	0x0000


	//----- nvinfo : EIATTR_MAXREG_COUNT
	.align		4
        /*004c*/ 	.byte	0x03, 0x1b
        /*004e*/ 	.short	0x00ff


	//----- nvinfo : EIATTR_NUM_BARRIERS
	.align		4
        /*0050*/ 	.byte	0x02, 0x4c
        /*0052*/ 	.byte	0x01
	.zero		1


	//----- nvinfo : EIATTR_MERCURY_ISA_VERSION
	.align		4
        /*0054*/ 	.byte	0x03, 0x5f
        /*0056*/ 	.short	0x0101


	//----- nvinfo : EIATTR_VRC_CTA_INIT_COUNT
	.align		4
        /*0058*/ 	.byte	0x02, 0x4a
	.zero		1
	.zero		1


	//----- nvinfo : EIATTR_EXIT_INSTR_OFFSETS
	.align		4
        /*005c*/ 	.byte	0x04, 0x1c
        /*005e*/ 	.short	(.L_53 - .L_52)


	//   ....[0]....
.L_52:
        /*0060*/ 	.word	0x000001b0


	//   ....[1]....
        /*0064*/ 	.word	0x00000260


	//----- nvinfo : EIATTR_CRS_STACK_SIZE
	.align		4
.L_53:
        /*0068*/ 	.byte	0x04, 0x1e
        /*006a*/ 	.short	(.L_55 - .L_54)
.L_54:
        /*006c*/ 	.word	0x00000000


	//----- nvinfo : EIATTR_CBANK_PARAM_SIZE
	.align		4
.L_55:
        /*0070*/ 	.byte	0x03, 0x19
        /*0072*/ 	.short	0x0018


	//----- nvinfo : EIATTR_PARAM_CBANK
	.align		4
        /*0074*/ 	.byte	0x04, 0x0a
        /*0076*/ 	.short	(.L_57 - .L_56)
	.align		4
.L_56:
        /*0078*/ 	.word	index@(.nv.constant0._Z30transposeMatrixHighlyOptimizedPfS_ii)
        /*007c*/ 	.short	0x0380
        /*007e*/ 	.short	0x0018


	//----- nvinfo : EIATTR_SW_WAR
	.align		4
.L_57:
        /*0080*/ 	.byte	0x04, 0x36
        /*0082*/ 	.short	(.L_59 - .L_58)
.L_58:
        /*0084*/ 	.word	0x00000008
.L_59:


//--------------------- .nv.info._Z24transposeMatrixOptimizedPfS_ii --------------------------
	.section	.nv.info._Z24transposeMatrixOptimizedPfS_ii,"",@"SHT_CUDA_INFO"
	.sectionflags	@""
	.align	4


	//----- nvinfo : EIATTR_CUDA_API_VERSION
	.align		4
        /*0000*/ 	.byte	0x04, 0x37
        /*0002*/ 	.short	(.L_61 - .L_60)
.L_60:
        /*0004*/ 	.word	0x00000082


	//----- nvinfo : EIATTR_KPARAM_INFO
	.align		4
.L_61:
        /*0008*/ 	.byte	0x04, 0x17
        /*000a*/ 	.short	(.L_63 - .L_62)
.L_62:
        /*000c*/ 	.word	0x00000000
        /*0010*/ 	.short	0x0003
        /*0012*/ 	.short	0x0014
        /*0014*/ 	.byte	0x00, 0xf0, 0x11, 0x00


	//----- nvinfo : EIATTR_KPARAM_INFO
	.align		4
.L_63:
        /*0018*/ 	.byte	0x04, 0x17
        /*001a*/ 	.short	(.L_65 - .L_64)
.L_64:
        /*001c*/ 	.word	0x00000000
        /*0020*/ 	.short	0x0002
        /*0022*/ 	.short	0x0010
        /*0024*/ 	.byte	0x00, 0xf0, 0x11, 0x00


	//----- nvinfo : EIATTR_KPARAM_INFO
	.align		4
.L_65:
        /*0028*/ 	.byte	0x04, 0x17
        /*002a*/ 	.short	(.L_67 - .L_66)
.L_66:
        /*002c*/ 	.word	0x00000000
        /*0030*/ 	.short	0x0001
        /*0032*/ 	.short	0x0008
        /*0034*/ 	.byte	0x00, 0xf5, 0x21, 0x00


	//----- nvinfo : EIATTR_KPARAM_INFO
	.align		4
.L_67:
        /*0038*/ 	.byte	0x04, 0x17
        /*003a*/ 	.short	(.L_69 - .L_68)
.L_68:
        /*003c*/ 	.word	0x00000000
        /*0040*/ 	.short	0x0000
        /*0042*/ 	.short	0x0000
        /*0044*/ 	.byte	0x00, 0xf5, 0x21, 0x00


	//----- nvinfo : EIATTR_SPARSE_MMA_MASK
	.align		4
.L_69:
        /*0048*/ 	.byte	0x03, 0x50
        /*004a*/ 	.short	0x0000


	//----- nvinfo : EIATTR_MAXREG_COUNT
	.align		4
        /*004c*/ 	.byte	0x03, 0x1b
        /*004e*/ 	.short	0x00ff


	//----- nvinfo : EIATTR_NUM_BARRIERS
	.align		4
        /*0050*/ 	.byte	0x02, 0x4c
        /*0052*/ 	.byte	0x01
	.zero		1


	//----- nvinfo : EIATTR_MERCURY_ISA_VERSION
	.align		4
        /*0054*/ 	.byte	0x03, 0x5f
        /*0056*/ 	.short	0x0101


	//----- nvinfo : EIATTR_VRC_CTA_INIT_COUNT
	.align		4
        /*0058*/ 	.byte	0x02, 0x4a
	.zero		1
	.zero		1


	//----- nvinfo : EIATTR_EXIT_INSTR_OFFSETS
	.align		4
        /*005c*/ 	.byte	0x04, 0x1c
        /*005e*/ 	.short	(.L_71 - .L_70)


	//   ....[0]....
.L_70:
        /*0060*/ 	.word	0x000001b0


	//   ....[1]....
        /*0064*/ 	.word	0x00000260


	//----- nvinfo : EIATTR_CRS_STACK_SIZE
	.align		4
.L_71:
        /*0068*/ 	.byte	0x04, 0x1e
        /*006a*/ 	.short	(.L_73 - .L_72)
.L_72:
        /*006c*/ 	.word	0x00000000


	//----- nvinfo : EIATTR_CBANK_PARAM_SIZE
	.align		4
.L_73:
        /*0070*/ 	.byte	0x03, 0x19
        /*0072*/ 	.short	0x0018


	//----- nvinfo : EIATTR_PARAM_CBANK
	.align		4
        /*0074*/ 	.byte	0x04, 0x0a
        /*0076*/ 	.short	(.L_75 - .L_74)
	.align		4
.L_74:
        /*0078*/ 	.word	index@(.nv.constant0._Z24transposeMatrixOptimizedPfS_ii)
        /*007c*/ 	.short	0x0380
        /*007e*/ 	.short	0x0018


	//----- nvinfo : EIATTR_SW_WAR
	.align		4
.L_75:
        /*0080*/ 	.byte	0x04, 0x36
        /*0082*/ 	.short	(.L_77 - .L_76)
.L_76:
        /*0084*/ 	.word	0x00000008
.L_77:


//--------------------- .nv.info._Z15transposeMatrixPfS_ii --------------------------
	.section	.nv.info._Z15transposeMatrixPfS_ii,"",@"SHT_CUDA_INFO"
	.sectionflags	@""
	.align	4


	//----- nvinfo : EIATTR_CUDA_API_VERSION
	.align		4
        /*0000*/ 	.byte	0x04, 0x37
        /*0002*/ 	.short	(.L_79 - .L_78)
.L_78:
        /*0004*/ 	.word	0x00000082


	//----- nvinfo : EIATTR_KPARAM_INFO
	.align		4
.L_79:
        /*0008*/ 	.byte	0x04, 0x17
        /*000a*/ 	.short	(.L_81 - .L_80)
.L_80:
        /*000c*/ 	.word	0x00000000
        /*0010*/ 	.short	0x0003
        /*0012*/ 	.short	0x0014
        /*0014*/ 	.byte	0x00, 0xf0, 0x11, 0x00


	//----- nvinfo : EIATTR_KPARAM_INFO
	.align		4
.L_81:
        /*0018*/ 	.byte	0x04, 0x17
        /*001a*/ 	.short	(.L_83 - .L_82)
.L_82:
        /*001c*/ 	.word	0x00000000
        /*0020*/ 	.short	0x0002
        /*0022*/ 	.short	0x0010
        /*0024*/ 	.byte	0x00, 0xf0, 0x11, 0x00


	//----- nvinfo : EIATTR_KPARAM_INFO
	.align		4
.L_83:
        /*0028*/ 	.byte	0x04, 0x17
        /*002a*/ 	.short	(.L_85 - .L_84)
.L_84:
        /*002c*/ 	.word	0x00000000
        /*0030*/ 	.short	0x0001
        /*0032*/ 	.short	0x0008
        /*0034*/ 	.byte	0x00, 0xf5, 0x21, 0x00


	//----- nvinfo : EIATTR_KPARAM_INFO
	.align		4
.L_85:
        /*0038*/ 	.byte	0x04, 0x17
        /*003a*/ 	.short	(.L_87 - .L_86)
.L_86:
        /*003c*/ 	.word	0x00000000
        /*0040*/ 	.short	0x0000
        /*0042*/ 	.short	0x0000
        /*0044*/ 	.byte	0x00, 0xf5, 0x21, 0x00


	//----- nvinfo : EIATTR_SPARSE_MMA_MASK
	.align		4
.L_87:
        /*0048*/ 	.byte	0x03, 0x50
        /*004a*/ 	.short	0x0000


	//----- nvinfo : EIATTR_MAXREG_COUNT
	.align		4
        /*004c*/ 	.byte	0x03, 0x1b
        /*004e*/ 	.short	0x00ff


	//----- nvinfo : EIATTR_MERCURY_ISA_VERSION
	.align		4
        /*0050*/ 	.byte	0x03, 0x5f
        /*0052*/ 	.short	0x0101


	//----- nvinfo : EIATTR_VRC_CTA_INIT_COUNT
	.align		4
        /*0054*/ 	.byte	0x02, 0x4a
	.zero		1
	.zero		1


	//----- nvinfo : EIATTR_EXIT_INSTR_OFFSETS
	.align		4
        /*0058*/ 	.byte	0x04, 0x1c
        /*005a*/ 	.short	(.L_89 - .L_88)


	//   ....[0]....
.L_88:
        /*005c*/ 	.word	0x000000c0


	//   ....[1]....
        /*0060*/ 	.word	0x00000160


	//----- nvinfo : EIATTR_CBANK_PARAM_SIZE
	.align		4
.L_89:
        /*0064*/ 	.byte	0x03, 0x19
        /*0066*/ 	.short	0x0018


	//----- nvinfo : EIATTR_PARAM_CBANK
	.align		4
        /*0068*/ 	.byte	0x04, 0x0a
        /*006a*/ 	.short	(.L_91 - .L_90)
	.align		4
.L_90:
        /*006c*/ 	.word	index@(.nv.constant0._Z15transposeMatrixPfS_ii)
        /*0070*/ 	.short	0x0380
        /*0072*/ 	.short	0x0018


	//----- nvinfo : EIATTR_SW_WAR
	.align		4
.L_91:
        /*0074*/ 	.byte	0x04, 0x36
        /*0076*/ 	.short	(.L_93 - .L_92)
.L_92:
        /*0078*/ 	.word	0x00000008
.L_93:


//--------------------- .nv.callgraph             --------------------------
	.section	.nv.callgraph,"",@"SHT_CUDA_CALLGRAPH"
	.align	4
	.sectionentsize	8
	.align		4
        /*0000*/ 	.word	0x00000000
	.align		4
        /*0004*/ 	.word	0xffffffff
	.align		4
        /*0008*/ 	.word	0x00000000
	.align		4
        /*000c*/ 	.word	0xfffffffe
	.align		4
        /*0010*/ 	.word	0x00000000
	.align		4
        /*0014*/ 	.word	0xfffffffd
	.align		4
        /*0018*/ 	.word	0x00000000
	.align		4
        /*001c*/ 	.word	0xfffffffc


//--------------------- .text._Z23transposeMatrixAdvancedPfS_ii --------------------------
	.section	.text._Z23transposeMatrixAdvancedPfS_ii,"ax",@progbits
	.align	128
        .global         _Z23transposeMatrixAdvancedPfS_ii
        .type           _Z23transposeMatrixAdvancedPfS_ii,@function
        .size           _Z23transposeMatrixAdvancedPfS_ii,(.L_x_10 - _Z23transposeMatrixAdvancedPfS_ii)
        .other          _Z23transposeMatrixAdvancedPfS_ii,@"STO_CUDA_ENTRY STV_DEFAULT"
_Z23transposeMatrixAdvancedPfS_ii:
.text._Z23transposeMatrixAdvancedPfS_ii:
[----:B------:R-:W-:Y:S01]  /*0000*/  LDC R1, c[0x0][0x37c] ;  /* 0x0000df00ff017b82 */ /* 0x000fe20000000800 */
[----:B------:R-:W0:Y:S07]  /*0010*/  S2R R11, SR_TID.Y ;  /* 0x00000000000b7919 */ /* 0x000e2e0000002200 */
[----:B------:R-:W1:Y:S01]  /*0020*/  LDC R0, c[0x0][0x360] ;  /* 0x0000d800ff007b82 */ /* 0x000e620000000800 */
[----:B------:R-:W2:Y:S01]  /*0030*/  LDCU.64 UR6, c[0x0][0x390] ;  /* 0x00007200ff0677ac */ /* 0x000ea20008000a00 */
[----:B------:R-:W-:Y:S01]  /*0040*/  BSSY.RECONVERGENT B0, `(.L_x_0) ;  /* 0x0000015000007945 */ /* 0x000fe20003800200 */
[----:B------:R-:W1:Y:S05]  /*0050*/  S2R R9, SR_TID.X ;  /* 0x0000000000097919 */ /* 0x000e6a0000002100 */
[----:B------:R-:W0:Y:S08]  /*0060*/  S2UR UR5, SR_CTAID.Y ;  /* 0x00000000000579c3 */ /* 0x000e300000002600 */
[----:B------:R-:W0:Y:S08]  /*0070*/  LDC R5, c[0x0][0x364] ;  /* 0x0000d900ff057b82 */ /* 0x000e300000000800 */
[----:B------:R-:W1:Y:S01]  /*0080*/  S2UR UR4, SR_CTAID.X ;  /* 0x00000000000479c3 */ /* 0x000e620000002500 */
[----:B0-----:R-:W-:-:S05]  /*0090*/  IMAD R5, R5, UR5, R11 ;  /* 0x0000000505057c24 */ /* 0x001fca000f8e020b */
[----:B--2---:R-:W-:Y:S01]  /*00a0*/  ISETP.GE.AND P0, PT, R5, UR7, PT ;  /* 0x0000000705007c0c */ /* 0x004fe2000bf06270 */
[----:B-1----:R-:W-:Y:S01]  /*00b0*/  IMAD R0, R0, UR4, R9 ;  /* 0x0000000400007c24 */ /* 0x002fe2000f8e0209 */
[----:B------:R-:W0:Y:S04]  /*00c0*/  LDCU.64 UR4, c[0x0][0x358] ;  /* 0x00006b00ff0477ac */ /* 0x000e280008000a00 */
[----:B------:R-:W-:-:S13]  /*00d0*/  ISETP.LT.AND P0, PT, R0, UR6, !P0 ;  /* 0x0000000600007c0c */ /* 0x000fda000c701270 */
[----:B------:R-:W-:Y:S05]  /*00e0*/  @!P0 BRA `(.L_x_1) ;  /* 0x0000000000288947 */ /* 0x000fea0003800000 */
[----:B------:R-:W1:Y:S01]  /*00f0*/  LDC.64 R2, c[0x0][0x380] ;  /* 0x0000e000ff027b82 */ /* 0x000e620000000a00 */
[----:B------:R-:W-:-:S04]  /*0100*/  IMAD R7, R5, UR6, R0 ;  /* 0x0000000605077c24 */ /* 0x000fc8000f8e0200 */
[----:B-1----:R-:W-:-:S06]  /*0110*/  IMAD.WIDE R2, R7, 0x4, R2 ;  /* 0x0000000407027825 */ /* 0x002fcc00078e0202 */
[----:B0-----:R-:W2:Y:S01]  /*0120*/  LDG.E R2, desc[UR4][R2.64] ;  /* 0x0000000402027981 */ /* 0x001ea2000c1e1900 */
[----:B------:R-:W-:Y:S01]  /*0130*/  MOV R4, 0x400 ;  /* 0x0000040000047802 */ /* 0x000fe20000000f00 */
[----:B------:R-:W0:Y:S03]  /*0140*/  S2R R7, SR_CgaCtaId ;  /* 0x0000000000077919 */ /* 0x000e260000008800 */
[----:B0-----:R-:W-:-:S05]  /*0150*/  LEA R4, R7, R4, 0x18 ;  /* 0x0000000407047211 */ /* 0x001fca00078ec0ff */
[----:B------:R-:W-:-:S05]  /*0160*/  IMAD R4, R11, 0x84, R4 ;  /* 0x000000840b047824 */ /* 0x000fca00078e0204 */
[----:B------:R-:W-:-:S05]  /*0170*/  LEA R7, R9, R4, 0x2 ;  /* 0x0000000409077211 */ /* 0x000fca00078e10ff */
[----:B--2---:R1:W-:Y:S02]  /*0180*/  STS [R7], R2 ;  /* 0x0000000207007388 */ /* 0x0043e40000000800 */
.L_x_1:
[----:B0-----:R-:W-:Y:S05]  /*0190*/  BSYNC.RECONVERGENT B0 ;  /* 0x0000000000007941 */ /* 0x001fea0003800200 */
.L_x_0:
[----:B------:R-:W-:Y:S06]  /*01a0*/  BAR.SYNC.DEFER_BLOCKING 0x0 ;  /* 0x0000000000007b1d */ /* 0x000fec0000010000 */
[----:B------:R-:W-:Y:S05]  /*01b0*/  @!P0 EXIT ;  /* 0x000000000000894d */ /* 0x000fea0003800000 */
[----:B------:R-:W0:Y:S01]  /*01c0*/  S2R R3, SR_CgaCtaId ;  /* 0x0000000000037919 */ /* 0x000e220000008800 */
[----:B-1----:R-:W-:Y:S01]  /*01d0*/  MOV R2, 0x400 ;  /* 0x0000040000027802 */ /* 0x002fe20000000f00 */
[----:B------:R-:W-:-:S03]  /*01e0*/  IMAD R5, R0, UR7, R5 ;  /* 0x0000000700057c24 */ /* 0x000fc6000f8e0205 */
[----:B0-----:R-:W-:-:S05]  /*01f0*/  LEA R2, R3, R2, 0x18 ;  /* 0x0000000203027211 */ /* 0x001fca00078ec0ff */
[----:B------:R-:W-:-:S05]  /*0200*/  IMAD R2, R9, 0x84, R2 ;  /* 0x0000008409027824 */ /* 0x000fca00078e0202 */
[----:B------:R-:W-:Y:S02]  /*0210*/  LEA R4, R11, R2, 0x2 ;  /* 0x000000020b047211 */ /* 0x000fe400078e10ff */
[----:B------:R-:W0:Y:S03]  /*0220*/  LDC.64 R2, c[0x0][0x388] ;  /* 0x0000e200ff027b82 */ /* 0x000e260000000a00 */
[----:B------:R-:W1:Y:S01]  /*0230*/  LDS R7, [R4] ;  /* 0x0000000004077984 */ /* 0x000e620000000800 */
[----:B0-----:R-:W-:-:S05]  /*0240*/  IMAD.WIDE R2, R5, 0x4, R2 ;  /* 0x0000000405027825 */ /* 0x001fca00078e0202 */
[----:B-1----:R-:W-:Y:S01]  /*0250*/  STG.E desc[UR4][R2.64], R7 ;  /* 0x0000000702007986 */ /* 0x002fe2000c101904 */
[----:B------:R-:W-:Y:S05]  /*0260*/  EXIT ;  /* 0x000000000000794d */ /* 0x000fea0003800000 */
.L_x_2:
[----:B------:R-:W-:-:S00]  /*0270*/  BRA `(.L_x_2) ;  /* 0xfffffffc00fc7947 */ /* 0x000fc0000383ffff */
[----:B------:R-:W-:-:S00]  /*0280*/  NOP ;  /* 0x0000000000007918 */ /* 0x000fc00000000000 */
[----:B------:R-:W-:-:S00]  /*0290*/  NOP ;  /* 0x0000000000007918 */ /* 0x000fc00000000000 */
[----:B------:R-:W-:-:S00]  /*02a0*/  NOP ;  /* 0x0000000000007918 */ /* 0x000fc00000000000 */
[----:B------:R-:W-:-:S00]  /*02b0*/  NOP ;  /* 0x0000000000007918 */ /* 0x000fc00000000000 */
[----:B------:R-:W-:-:S00]  /*02c0*/  NOP ;  /* 0x0000000000007918 */ /* 0x000fc00000000000 */
[----:B------:R-:W-:-:S00]  /*02d0*/  NOP ;  /* 0x0000000000007918 */ /* 0x000fc00000000000 */
[----:B------:R-:W-:-:S00]  /*02e0*/  NOP ;  /* 0x0000000000007918 */ /* 0x000fc00000000000 */
[----:B------:R-:W-:-:S00]  /*02f0*/  NOP ;  /* 0x0000000000007918 */ /* 0x000fc00000000000 */
.L_x_10:


//--------------------- .text._Z30transposeMatrixHighlyOptimizedPfS_ii --------------------------
	.section	.text._Z30transposeMatrixHighlyOptimizedPfS_ii,"ax",@progbits
	.align	128
        .global         _Z30transposeMatrixHighlyOptimizedPfS_ii
        .type           _Z30transposeMatrixHighlyOptimizedPfS_ii,@function
        .size           _Z30transposeMatrixHighlyOptimizedPfS_ii,(.L_x_11 - _Z30transposeMatrixHighlyOptimizedPfS_ii)
        .other          _Z30transposeMatrixHighlyOptimizedPfS_ii,@"STO_CUDA_ENTRY STV_DEFAULT"
_Z30transposeMatrixHighlyOptimizedPfS_ii:
.text._Z30transposeMatrixHighlyOptimizedPfS_ii:
        /* <DEDUP_REMOVED lines=25> */
.L_x_4:
[----:B0-----:R-:W-:Y:S05]  /*0190*/  BSYNC.RECONVERGENT B0 ;  /* 0x0000000000007941 */ /* 0x001fea0003800200 */
.L_x_3:
        /* <DEDUP_REMOVED lines=13> */
.L_x_5:
        /* <DEDUP_REMOVED lines=9> */
.L_x_11:


//--------------------- .text._Z24transposeMatrixOptimizedPfS_ii --------------------------
	.section	.text._Z24transposeMatrixOptimizedPfS_ii,"ax",@progbits
	.align	128
        .global         _Z24transposeMatrixOptimizedPfS_ii
        .type           _Z24transposeMatrixOptimizedPfS_ii,@function
        .size           _Z24transposeMatrixOptimizedPfS_ii,(.L_x_12 - _Z24transposeMatrixOptimizedPfS_ii)
        .other          _Z24transposeMatrixOptimizedPfS_ii,@"STO_CUDA_ENTRY STV_DEFAULT"
_Z24transposeMatrixOptimizedPfS_ii:
.text._Z24transposeMatrixOptimizedPfS_ii:
        /* <DEDUP_REMOVED lines=25> */
.L_x_7:
[----:B0-----:R-:W-:Y:S05]  /*0190*/  BSYNC.RECONVERGENT B0 ;  /* 0x0000000000007941 */ /* 0x001fea0003800200 */
.L_x_6:
        /* <DEDUP_REMOVED lines=13> */
.L_x_8:
        /* <DEDUP_REMOVED lines=9> */
.L_x_12:


//--------------------- .text._Z15transposeMatrixPfS_ii --------------------------
	.section	.text._Z15transposeMatrixPfS_ii,"ax",@progbits
	.align	128
        .global         _Z15transposeMatrixPfS_ii
        .type           _Z15transposeMatrixPfS_ii,@function
        .size           _Z15transposeMatrixPfS_ii,(.L_x_13 - _Z15transposeMatrixPfS_ii)
        .other          _Z15transposeMatrixPfS_ii,@"STO_CUDA_ENTRY STV_DEFAULT"
_Z15transposeMatrixPfS_ii:
.text._Z15transposeMatrixPfS_ii:
[----:B------:R-:W-:Y:S01]  /*0000*/  LDC R1, c[0x0][0x37c] ;  /* 0x0000df00ff017b82 */ /* 0x000fe20000000800 */
[----:B------:R-:W0:Y:S07]  /*0010*/  S2R R2, SR_TID.Y ;  /* 0x0000000000027919 */ /* 0x000e2e0000002200 */
[----:B------:R-:W1:Y:S01]  /*0020*/  LDC R0, c[0x0][0x360] ;  /* 0x0000d800ff007b82 */ /* 0x000e620000000800 */
[----:B------:R-:W2:Y:S01]  /*0030*/  LDCU.64 UR6, c[0x0][0x390] ;  /* 0x00007200ff0677ac */ /* 0x000ea20008000a00 */
[----:B------:R-:W1:Y:S06]  /*0040*/  S2R R3, SR_TID.X ;  /* 0x0000000000037919 */ /* 0x000e6c0000002100 */
[----:B------:R-:W0:Y:S08]  /*0050*/  S2UR UR5, SR_CTAID.Y ;  /* 0x00000000000579c3 */ /* 0x000e300000002600 */
[----:B------:R-:W0:Y:S08]  /*0060*/  LDC R7, c[0x0][0x364] ;  /* 0x0000d900ff077b82 */ /* 0x000e300000000800 */
[----:B------:R-:W1:Y:S01]  /*0070*/  S2UR UR4, SR_CTAID.X ;  /* 0x00000000000479c3 */ /* 0x000e620000002500 */
[----:B0-----:R-:W-:-:S05]  /*0080*/  IMAD R7, R7, UR5, R2 ;  /* 0x0000000507077c24 */ /* 0x001fca000f8e0202 */
[----:B--2---:R-:W-:Y:S01]  /*0090*/  ISETP.GE.AND P0, PT, R7, UR7, PT ;  /* 0x0000000707007c0c */ /* 0x004fe2000bf06270 */
[----:B-1----:R-:W-:-:S05]  /*00a0*/  IMAD R0, R0, UR4, R3 ;  /* 0x0000000400007c24 */ /* 0x002fca000f8e0203 */
[----:B------:R-:W-:-:S13]  /*00b0*/  ISETP.GE.OR P0, PT, R0, UR6, P0 ;  /* 0x0000000600007c0c */ /* 0x000fda0008706670 */
[----:B------:R-:W-:Y:S05]  /*00c0*/  @P0 EXIT ;  /* 0x000000000000094d */ /* 0x000fea0003800000 */
[----:B------:R-:W0:Y:S01]  /*00d0*/  LDC.64 R2, c[0x0][0x380] ;  /* 0x0000e000ff027b82 */ /* 0x000e220000000a00 */
[----:B------:R-:W1:Y:S01]  /*00e0*/  LDCU.64 UR4, c[0x0][0x358] ;  /* 0x00006b00ff0477ac */ /* 0x000e620008000a00 */
[----:B------:R-:W-:-:S04]  /*00f0*/  IMAD R5, R7, UR6, R0 ;  /* 0x0000000607057c24 */ /* 0x000fc8000f8e0200 */
[----:B0-----:R-:W-:Y:S02]  /*0100*/  IMAD.WIDE R2, R5, 0x4, R2 ;  /* 0x0000000405027825 */ /* 0x001fe400078e0202 */
[----:B------:R-:W0:Y:S04]  /*0110*/  LDC.64 R4, c[0x0][0x388] ;  /* 0x0000e200ff047b82 */ /* 0x000e280000000a00 */
[----:B-1----:R-:W2:Y:S01]  /*0120*/  LDG.E R3, desc[UR4][R2.64] ;  /* 0x0000000402037981 */ /* 0x002ea2000c1e1900 */
[----:B------:R-:W-:-:S04]  /*0130*/  IMAD R7, R0, UR7, R7 ;  /* 0x0000000700077c24 */ /* 0x000fc8000f8e0207 */
[----:B0-----:R-:W-:-:S05]  /*0140*/  IMAD.WIDE R4, R7, 0x4, R4 ;  /* 0x0000000407047825 */ /* 0x001fca00078e0204 */
[----:B--2---:R-:W-:Y:S01]  /*0150*/  STG.E desc[UR4][R4.64], R3 ;  /* 0x0000000304007986 */ /* 0x004fe2000c101904 */
[----:B------:R-:W-:Y:S05]  /*0160*/  EXIT ;  /* 0x000000000000794d */ /* 0x000fea0003800000 */
.L_x_9:
        /* <DEDUP_REMOVED lines=9> */
.L_x_13:


//--------------------- .nv.shared._Z23transposeMatrixAdvancedPfS_ii --------------------------
	.section	.nv.shared._Z23transposeMatrixAdvancedPfS_ii,"aw",@nobits
	.sectionflags	@""
	.align	4
.nv.shared._Z23transposeMatrixAdvancedPfS_ii:
	.zero		5248


//--------------------- .nv.shared.reserved.0     --------------------------
	.section	.nv.shared.reserved.0,"aw",@nobits
	.weak		__nv_reservedSMEM_offset_0_alias
	.size		__nv_reservedSMEM_offset_0_alias, 0, 64
	.other		__nv_reservedSMEM_offset_0_alias,@"STO_CUDA_RESERVED_SHARED STV_DEFAULT"
__nv_reservedSMEM_offset_0_alias:
	.zero		0
	.zero		64


//--------------------- .nv.shared._Z30transposeMatrixHighlyOptimizedPfS_ii --------------------------
	.section	.nv.shared._Z30transposeMatrixHighlyOptimizedPfS_ii,"aw",@nobits
	.sectionflags	@""
	.align	4
.nv.shared._Z30transposeMatrixHighlyOptimizedPfS_ii:
	.zero		5248


//--------------------- .nv.shared._Z24transposeMatrixOptimizedPfS_ii --------------------------
	.section	.nv.shared._Z24transposeMatrixOptimizedPfS_ii,"aw",@nobits
	.sectionflags	@""
	.align	4
.nv.shared._Z24transposeMatrixOptimizedPfS_ii:
	.zero		5248


//--------------------- .nv.constant0._Z23transposeMatrixAdvancedPfS_ii --------------------------
	.section	.nv.constant0._Z23transposeMatrixAdvancedPfS_ii,"a",@progbits
	.sectionflags	@""
	.align	4
.nv.constant0._Z23transposeMatrixAdvancedPfS_ii:
	.zero		920


//--------------------- .nv.constant0._Z30transposeMatrixHighlyOptimizedPfS_ii --------------------------
	.section	.nv.constant0._Z30transposeMatrixHighlyOptimizedPfS_ii,"a",@progbits
	.sectionflags	@""
	.align	4
.nv.constant0._Z30transposeMatrixHighlyOptimizedPfS_ii:
	.zero		920


//--------------------- .nv.constant0._Z24transposeMatrixOptimizedPfS_ii --------------------------
	.section	.nv.constant0._Z24transposeMatrixOptimizedPfS_ii,"a",@progbits
	.sectionflags	@""
	.align	4
.nv.constant0._Z24transposeMatrixOptimizedPfS_ii:
	.zero		920


//--------------------- .nv.constant0._Z15transposeMatrixPfS_ii --------------------------
	.section	.nv.constant0._Z15transposeMatrixPfS_ii,"a",@progbits
	.sectionflags	@""
	.align	4
.nv.constant0._Z15transposeMatrixPfS_ii:
	.zero		920


//--------------------- SYMBOLS --------------------------

	.type		.nv.reservedSmem.offset0,@object
	.size		.nv.reservedSmem.offset0,0x4
	.type		.nv.reservedSmem.cap,@object
	.size		.nv.reservedSmem.cap,0x4
